//
// Generated by NVIDIA NVVM Compiler
//
// Compiler Build ID: CL-36424714
// Cuda compilation tools, release 13.0, V13.0.88
// Based on NVVM 20.0.0
//

.version 9.0
.target sm_100
.address_size 64

	// .globl	_Z5helloii
.extern .func  (.param .b32 func_retval0) vprintf
(
	.param .b64 vprintf_param_0,
	.param .b64 vprintf_param_1
)
;
.global .align 1 .b8 $str[35] = {72, 101, 108, 108, 111, 44, 32, 67, 85, 68, 65, 32, 102, 114, 111, 109, 32, 37, 105, 33, 32, 37, 105, 32, 43, 32, 37, 105, 32, 61, 32, 37, 105, 10};

.visible .entry _Z5helloii(
	.param .u32 _Z5helloii_param_0,
	.param .u32 _Z5helloii_param_1
)
.explicitcluster
.reqnctapercluster 16, 1, 1
{
	.local .align 16 .b8 	__local_depot0[16];
	.reg .b64 	%SP;
	.reg .b64 	%SPL;
	.reg .pred 	%p<2>;
	.reg .b32 	%r<8>;
	.reg .b64 	%rd<5>;

	mov.u64 	%SPL, __local_depot0;
	cvta.local.u64 	%SP, %SPL;
	ld.param.u32 	%r1, [_Z5helloii_param_0];
	ld.param.u32 	%r2, [_Z5helloii_param_1];
	mov.u32 	%r3, %tid.x;
	setp.ne.s32 	%p1, %r3, 0;
	@%p1 bra 	$L__BB0_2;
	add.u64 	%rd1, %SP, 0;
	add.u64 	%rd2, %SPL, 0;
	mov.u32 	%r4, %ctaid.x;
	add.s32 	%r5, %r2, %r1;
	st.local.v4.u32 	[%rd2], {%r4, %r1, %r2, %r5};
	mov.u64 	%rd3, $str;
	cvta.global.u64 	%rd4, %rd3;
	{ // callseq 0, 0
	.param .b64 param0;
	st.param.b64 	[param0], %rd4;
	.param .b64 param1;
	st.param.b64 	[param1], %rd1;
	.param .b32 retval0;
	call.uni (retval0), 
	vprintf, 
	(
	param0, 
	param1
	);
	ld.param.b32 	%r6, [retval0];
	} // callseq 0
$L__BB0_2:
	ret;

}


// ===== COMPILED SASS (sm_100) =====

	.target	sm_100

	.elftype	@"ET_EXEC"


//--------------------- .note.nv.tkinfo           --------------------------
	.section	.note.nv.tkinfo,"",@"SHT_NOTE"
	.sectionflags	@"SHF_NOTE_NV_TKINFO"
	.tkinfo
        /*0018*/ 	.word	0x00000002
        /*0030*/ 	.string	""
        /*0030*/ 	.string	"ptxas"
        /*0030*/ 	.string	"Cuda compilation tools, release 13.0, V13.0.88"
        /*0030*/ 	.string	"Build cuda_13.0.r13.0/compiler.36424714_0"
        /*0030*/ 	.string	"-arch sm_100 -m 64 "



//--------------------- .note.nv.cuinfo           --------------------------
	.section	.note.nv.cuinfo,"",@"SHT_NOTE"
	.sectionflags	@"SHF_NOTE_NV_CUINFO"
        /*0018*/ 	.short	0x0002
        /*001a*/ 	.short	0x0064
        /*001c*/ 	.short	0x0082
	.zero		2


//--------------------- .nv.info                  --------------------------
	.section	.nv.info,"",@"SHT_CUDA_INFO"
	.align	4


	//----- nvinfo : EIATTR_REGCOUNT
	.align		4
        /*0000*/ 	.byte	0x04, 0x2f
        /*0002*/ 	.short	(.L_2 - .L_1)
	.align		4
.L_1:
        /*0004*/ 	.word	index@(_Z5helloii)
        /*0008*/ 	.word	0x00000018


	//----- nvinfo : EIATTR_FRAME_SIZE
	.align		4
.L_2:
        /*000c*/ 	.byte	0x04, 0x11
        /*000e*/ 	.short	(.L_4 - .L_3)
	.align		4
.L_3:
        /*0010*/ 	.word	index@(_Z5helloii)
        /*0014*/ 	.word	0x00000010


	//----- nvinfo : EIATTR_MIN_STACK_SIZE
	.align		4
.L_4:
        /*0018*/ 	.byte	0x04, 0x12
        /*001a*/ 	.short	(.L_6 - .L_5)
	.align		4
.L_5:
        /*001c*/ 	.word	index@(_Z5helloii)
        /*0020*/ 	.word	0x00000010
.L_6:


//--------------------- .nv.compat                --------------------------
	.section	.nv.compat,"",@"SHT_CUDA_COMPAT_INFO"
	.align	4
        /*0000*/ 	.byte	0x02, 0x09, 0x00, 0x00, 0x02, 0x02, 0x01, 0x00, 0x02, 0x05, 0x05, 0x00, 0x03, 0x07, 0x01, 0x01
        /*0010*/ 	.byte	0x02, 0x03, 0x00, 0x00, 0x02, 0x06, 0x01, 0x00, 0x04, 0x0b, 0x08, 0x00, 0x09, 0x00, 0x00, 0x00
        /*0020*/ 	.byte	0x00, 0x00, 0x00, 0x00


//--------------------- .nv.info._Z5helloii       --------------------------
	.section	.nv.info._Z5helloii,"",@"SHT_CUDA_INFO"
	.sectionflags	@""
	.align	4


	//----- nvinfo : EIATTR_CUDA_API_VERSION
	.align		4
        /*0000*/ 	.byte	0x04, 0x37
        /*0002*/ 	.short	(.L_8 - .L_7)
.L_7:
        /*0004*/ 	.word	0x00000082


	//----- nvinfo : EIATTR_KPARAM_INFO
	.align		4
.L_8:
        /*0008*/ 	.byte	0x04, 0x17
        /*000a*/ 	.short	(.L_10 - .L_9)
.L_9:
        /*000c*/ 	.word	0x00000000
        /*0010*/ 	.short	0x0001
        /*0012*/ 	.short	0x0004
        /*0014*/ 	.byte	0x00, 0xf0, 0x11, 0x00


	//----- nvinfo : EIATTR_KPARAM_INFO
	.align		4
.L_10:
        /*0018*/ 	.byte	0x04, 0x17
        /*001a*/ 	.short	(.L_12 - .L_11)
.L_11:
        /*001c*/ 	.word	0x00000000
        /*0020*/ 	.short	0x0000
        /*0022*/ 	.short	0x0000
        /*0024*/ 	.byte	0x00, 0xf0, 0x11, 0x00


	//----- nvinfo : EIATTR_EXPLICIT_CLUSTER
	.align		4
.L_12:
        /*0028*/ 	.byte	0x01, 0x3e
	.zero		2


	//----- nvinfo : EIATTR_CTA_PER_CLUSTER
	.align		4
        /*002c*/ 	.byte	0x04, 0x3d
        /*002e*/ 	.short	(.L_14 - .L_13)
.L_13:
        /*0030*/ 	.word	0x00000010
        /*0034*/ 	.word	0x00000001
        /*0038*/ 	.word	0x00000001


	//----- nvinfo : EIATTR_SPARSE_MMA_MASK
	.align		4
.L_14:
        /*003c*/ 	.byte	0x03, 0x50
        /*003e*/ 	.short	0x0000


	//----- nvinfo : EIATTR_MAXREG_COUNT
	.align		4
        /*0040*/ 	.byte	0x03, 0x1b
        /*0042*/ 	.short	0x00ff


	//----- nvinfo : EIATTR_EXTERNS
	.align		4
        /*0044*/ 	.byte	0x04, 0x0f
        /*0046*/ 	.short	(.L_16 - .L_15)


	//   ....[0]....
	.align		4
.L_15:
        /*0048*/ 	.word	index@(vprintf)


	//----- nvinfo : EIATTR_MERCURY_ISA_VERSION
	.align		4
.L_16:
        /*004c*/ 	.byte	0x03, 0x5f
        /*004e*/ 	.short	0x0101


	//----- nvinfo : EIATTR_VRC_CTA_INIT_COUNT
	.align		4
        /*0050*/ 	.byte	0x02, 0x4a
	.zero		1
	.zero		1


	//----- nvinfo : EIATTR_SYSCALL_OFFSETS
	.align		4
        /*0054*/ 	.byte	0x04, 0x46
        /*0056*/ 	.short	(.L_18 - .L_17)


	//   ....[0]....
.L_17:
        /*0058*/ 	.word	0x00000150


	//----- nvinfo : EIATTR_EXIT_INSTR_OFFSETS
	.align		4
.L_18:
        /*005c*/ 	.byte	0x04, 0x1c
        /*005e*/ 	.short	(.L_20 - .L_19)


	//   ....[0]....
.L_19:
        /*0060*/ 	.word	0x00000080


	//   ....[1]....
        /*0064*/ 	.word	0x00000160


	//----- nvinfo : EIATTR_CRS_STACK_SIZE
	.align		4
.L_20:
        /*0068*/ 	.byte	0x04, 0x1e
        /*006a*/ 	.short	(.L_22 - .L_21)
.L_21:
        /*006c*/ 	.word	0x00000000


	//----- nvinfo : EIATTR_CBANK_PARAM_SIZE
	.align		4
.L_22:
        /*0070*/ 	.byte	0x03, 0x19
        /*0072*/ 	.short	0x0008


	//----- nvinfo : EIATTR_PARAM_CBANK
	.align		4
        /*0074*/ 	.byte	0x04, 0x0a
        /*0076*/ 	.short	(.L_24 - .L_23)
	.align		4
.L_23:
        /*0078*/ 	.word	index@(.nv.constant0._Z5helloii)
        /*007c*/ 	.short	0x0380
        /*007e*/ 	.short	0x0008


	//----- nvinfo : EIATTR_SW_WAR
	.align		4
.L_24:
        /*0080*/ 	.byte	0x04, 0x36
        /*0082*/ 	.short	(.L_26 - .L_25)
.L_25:
        /*0084*/ 	.word	0x00000008
.L_26:


//--------------------- .nv.callgraph             --------------------------
	.section	.nv.callgraph,"",@"SHT_CUDA_CALLGRAPH"
	.align	4
	.sectionentsize	8
	.align		4
        /*0000*/ 	.word	0x00000000
	.align		4
        /*0004*/ 	.word	0xffffffff
	.align		4
        /*0008*/ 	.word	index@(_Z5helloii)
	.align		4
        /*000c*/ 	.word	index@(vprintf)
	.align		4
        /*0010*/ 	.word	0x00000000
	.align		4
        /*0014*/ 	.word	0xfffffffe
	.align		4
        /*0018*/ 	.word	0x00000000
	.align		4
        /*001c*/ 	.word	0xfffffffd
	.align		4
        /*0020*/ 	.word	0x00000000
	.align		4
        /*0024*/ 	.word	0xfffffffc


//--------------------- .nv.constant4             --------------------------
	.section	.nv.constant4,"a",@progbits
	.align	8
	.align		8
.nv.constant4:
        /*0000*/ 	.dword	vprintf
	.align		8
        /*0008*/ 	.dword	$str


//--------------------- .text._Z5helloii          --------------------------
	.section	.text._Z5helloii,"ax",@progbits
	.align	128
        .global         _Z5helloii
        .type           _Z5helloii,@function
        .size           _Z5helloii,(.L_x_2 - _Z5helloii)
        .other          _Z5helloii,@"STO_CUDA_ENTRY STV_DEFAULT"
_Z5helloii:
.text._Z5helloii:
[----:B------:R-:W0:Y:S01]  /*0000*/  LDC R1, c[0x0][0x37c] ;  /* 0x0000df00ff017b82 */ /* 0x000e220000000800 */
[----:B------:R-:W1:Y:S01]  /*0010*/  S2R R0, SR_TID.X ;  /* 0x0000000000007919 */ /* 0x000e620000002100 */
[----:B------:R-:W2:Y:S01]  /*0020*/  LDCU UR4, c[0x0][0x2f8] ;  /* 0x00005f00ff0477ac */ /* 0x000ea20008000800 */
[----:B0-----:R-:W-:Y:S01]  /*0030*/  VIADD R1, R1, 0xfffffff0 ;  /* 0xfffffff001017836 */ /* 0x001fe20000000000 */
[----:B------:R-:W0:Y:S04]  /*0040*/  LDCU UR5, c[0x0][0x2fc] ;  /* 0x00005f80ff0577ac */ /* 0x000e280008000800 */
[----:B--2---:R-:W-:-:S05]  /*0050*/  IADD3 R6, P1, PT, R1, UR4, RZ ;  /* 0x0000000401067c10 */ /* 0x004fca000ff3e0ff */
[----:B0-----:R-:W-:Y:S01]  /*0060*/  IMAD.X R7, RZ, RZ, UR5, P1 ;  /* 0x00000005ff077e24 */ /* 0x001fe200088e06ff */
[----:B-1----:R-:W-:-:S13]  /*0070*/  ISETP.NE.AND P0, PT, R0, RZ, PT ;  /* 0x000000ff0000720c */ /* 0x002fda0003f05270 */
[----:B------:R-:W-:Y:S05]  /*0080*/  @P0 EXIT ;  /* 0x000000000000094d */ /* 0x000fea0003800000 */
[----:B------:R-:W0:Y:S01]  /*0090*/  S2R R8, SR_CTAID.X ;  /* 0x0000000000087919 */ /* 0x000e220000002500 */
[----:B------:R-:W1:Y:S01]  /*00a0*/  LDC.64 R2, c[0x0][0x380] ;  /* 0x0000e000ff027b82 */ /* 0x000e620000000a00 */
[----:B------:R-:W-:Y:S01]  /*00b0*/  MOV R0, 0x0 ;  /* 0x0000000000007802 */ /* 0x000fe20000000f00 */
[----:B------:R-:W2:Y:S02]  /*00c0*/  LDCU.64 UR4, c[0x4][0x8] ;  /* 0x01000100ff0477ac */ /* 0x000ea40008000a00 */
[----:B--2---:R-:W-:Y:S01]  /*00d0*/  IMAD.U32 R4, RZ, RZ, UR4 ;  /* 0x00000004ff047e24 */ /* 0x004fe2000f8e00ff */
[----:B------:R-:W-:Y:S02]  /*00e0*/  MOV R5, UR5 ;  /* 0x0000000500057c02 */ /* 0x000fe40008000f00 */
[----:B-1----:R-:W-:Y:S01]  /*00f0*/  IADD3 R11, PT, PT, R3, R2, RZ ;  /* 0x00000002030b7210 */ /* 0x002fe20007ffe0ff */
[----:B------:R-:W-:Y:S01]  /*0100*/  IMAD.MOV.U32 R9, RZ, RZ, R2 ;  /* 0x000000ffff097224 */ /* 0x000fe200078e0002 */
[----:B------:R-:W-:-:S02]  /*0110*/  MOV R10, R3 ;  /* 0x00000003000a7202 */ /* 0x000fc40000000f00 */
[----:B------:R1:W2:Y:S03]  /*0120*/  LDC.64 R2, c[0x4][R0] ;  /* 0x0100000000027b82 */ /* 0x0002a60000000a00 */
[----:B0-----:R1:W-:Y:S02]  /*0130*/  STL.128 [R1], R8 ;  /* 0x0000000801007387 */ /* 0x0013e40000100c00 */
[----:B------:R-:W-:-:S07]  /*0140*/  LEPC R20, `(.L_x_0) ;  /* 0x000000001014794e */ /* 0x000fce0000000000 */
[----:B-12---:R-:W-:Y:S05]  /*0150*/  CALL.ABS.NOINC R2 ;  /* 0x0000000002007343 */ /* 0x006fea0003c00000 */
.L_x_0:
[----:B------:R-:W-:Y:S05]  /*0160*/  EXIT ;  /* 0x000000000000794d */ /* 0x000fea0003800000 */
.L_x_1:
[----:B------:R-:W-:-:S00]  /*0170*/  BRA `(.L_x_1) ;  /* 0xfffffffc00fc7947 */ /* 0x000fc0000383ffff */
[----:B------:R-:W-:-:S00]  /*0180*/  NOP ;  /* 0x0000000000007918 */ /* 0x000fc00000000000 */
[----:B------:R-:W-:-:S00]  /*0190*/  NOP ;  /* 0x0000000000007918 */ /* 0x000fc00000000000 */
[----:B------:R-:W-:-:S00]  /*01a0*/  NOP ;  /* 0x0000000000007918 */ /* 0x000fc00000000000 */
[----:B------:R-:W-:-:S00]  /*01b0*/  NOP ;  /* 0x0000000000007918 */ /* 0x000fc00000000000 */
[----:B------:R-:W-:-:S00]  /*01c0*/  NOP ;  /* 0x0000000000007918 */ /* 0x000fc00000000000 */
[----:B------:R-:W-:-:S00]  /*01d0*/  NOP ;  /* 0x0000000000007918 */ /* 0x000fc00000000000 */
[----:B------:R-:W-:-:S00]  /*01e0*/  NOP ;  /* 0x0000000000007918 */ /* 0x000fc00000000000 */
[----:B------:R-:W-:-:S00]  /*01f0*/  NOP ;  /* 0x0000000000007918 */ /* 0x000fc00000000000 */
.L_x_2:


//--------------------- .nv.global.init           --------------------------
	.section	.nv.global.init,"aw",@progbits
.nv.global.init:
	.type		$str,@object
	.size		$str,(.L_0 - $str)
$str:
        /*0000*/ 	.byte	0x48, 0x65, 0x6c, 0x6c, 0x6f, 0x2c, 0x20, 0x43, 0x55, 0x44, 0x41, 0x20, 0x66, 0x72, 0x6f, 0x6d
        /*0010*/ 	.byte	0x20, 0x25, 0x69, 0x21, 0x20, 0x25, 0x69, 0x20, 0x2b, 0x20, 0x25, 0x69, 0x20, 0x3d, 0x20, 0x25
        /*0020*/ 	.byte	0x69, 0x0a, 0x00
.L_0:


//--------------------- .nv.shared.reserved.0     --------------------------
	.section	.nv.shared.reserved.0,"aw",@nobits
	.weak		__nv_reservedSMEM_offset_0_alias
	.size		__nv_reservedSMEM_offset_0_alias, 0, 64
	.other		__nv_reservedSMEM_offset_0_alias,@"STO_CUDA_RESERVED_SHARED STV_DEFAULT"
__nv_reservedSMEM_offset_0_alias:
	.zero		0
	.zero		64


//--------------------- .nv.constant0._Z5helloii  --------------------------
	.section	.nv.constant0._Z5helloii,"a",@progbits
	.sectionflags	@""
	.align	4
.nv.constant0._Z5helloii:
	.zero		904


//--------------------- SYMBOLS --------------------------

	.type		.nv.reservedSmem.offset0,@object
	.size		.nv.reservedSmem.offset0,0x4
	.type		vprintf,@function
